//
// Generated by NVIDIA NVVM Compiler
//
// Compiler Build ID: CL-36424714
// Cuda compilation tools, release 13.0, V13.0.88
// Based on NVVM 20.0.0
//

.version 9.0
.target sm_100
.address_size 64

	// .globl	_Z18forCompressKernel2PiS_ii
.extern .shared .align 16 .b8 sharedData[];

.visible .entry _Z18forCompressKernel2PiS_ii(
	.param .u64 .ptr .align 1 _Z18forCompressKernel2PiS_ii_param_0,
	.param .u64 .ptr .align 1 _Z18forCompressKernel2PiS_ii_param_1,
	.param .u32 _Z18forCompressKernel2PiS_ii_param_2,
	.param .u32 _Z18forCompressKernel2PiS_ii_param_3
)
{
	.reg .pred 	%p<3>;
	.reg .b32 	%r<13>;
	.reg .b64 	%rd<9>;

	ld.param.u64 	%rd1, [_Z18forCompressKernel2PiS_ii_param_0];
	ld.param.u64 	%rd2, [_Z18forCompressKernel2PiS_ii_param_1];
	ld.param.u32 	%r3, [_Z18forCompressKernel2PiS_ii_param_2];
	ld.param.u32 	%r4, [_Z18forCompressKernel2PiS_ii_param_3];
	mov.u32 	%r5, %ctaid.x;
	mov.u32 	%r6, %ntid.x;
	mov.u32 	%r7, %tid.x;
	mad.lo.s32 	%r1, %r5, %r6, %r7;
	setp.ge.s32 	%p1, %r1, %r4;
	shl.b32 	%r8, %r7, 2;
	mov.u32 	%r9, sharedData;
	add.s32 	%r2, %r9, %r8;
	@%p1 bra 	$L__BB0_2;
	cvta.to.global.u64 	%rd3, %rd1;
	mul.wide.s32 	%rd4, %r1, 4;
	add.s64 	%rd5, %rd3, %rd4;
	ld.global.u32 	%r10, [%rd5];
	st.shared.u32 	[%r2], %r10;
$L__BB0_2:
	setp.ge.s32 	%p2, %r1, %r4;
	bar.sync 	0;
	@%p2 bra 	$L__BB0_4;
	ld.shared.u32 	%r11, [%r2];
	sub.s32 	%r12, %r11, %r3;
	cvta.to.global.u64 	%rd6, %rd2;
	mul.wide.s32 	%rd7, %r1, 4;
	add.s64 	%rd8, %rd6, %rd7;
	st.global.u32 	[%rd8], %r12;
$L__BB0_4:
	ret;

}


// ===== COMPILED SASS (sm_100) =====

	.target	sm_100

	.elftype	@"ET_EXEC"


//--------------------- .note.nv.tkinfo           --------------------------
	.section	.note.nv.tkinfo,"",@"SHT_NOTE"
	.sectionflags	@"SHF_NOTE_NV_TKINFO"
	.tkinfo
        /*0018*/ 	.word	0x00000002
        /*0030*/ 	.string	""
        /*0030*/ 	.string	"ptxas"
        /*0030*/ 	.string	"Cuda compilation tools, release 13.0, V13.0.88"
        /*0030*/ 	.string	"Build cuda_13.0.r13.0/compiler.36424714_0"
        /*0030*/ 	.string	"-arch sm_100 -m 64 "



//--------------------- .note.nv.cuinfo           --------------------------
	.section	.note.nv.cuinfo,"",@"SHT_NOTE"
	.sectionflags	@"SHF_NOTE_NV_CUINFO"
        /*0018*/ 	.short	0x0002
        /*001a*/ 	.short	0x0064
        /*001c*/ 	.short	0x0082
	.zero		2


//--------------------- .nv.info                  --------------------------
	.section	.nv.info,"",@"SHT_CUDA_INFO"
	.align	4


	//----- nvinfo : EIATTR_REGCOUNT
	.align		4
        /*0000*/ 	.byte	0x04, 0x2f
        /*0002*/ 	.short	(.L_1 - .L_0)
	.align		4
.L_0:
        /*0004*/ 	.word	index@(_Z18forCompressKernel2PiS_ii)
        /*0008*/ 	.word	0x00000008


	//----- nvinfo : EIATTR_FRAME_SIZE
	.align		4
.L_1:
        /*000c*/ 	.byte	0x04, 0x11
        /*000e*/ 	.short	(.L_3 - .L_2)
	.align		4
.L_2:
        /*0010*/ 	.word	index@(_Z18forCompressKernel2PiS_ii)
        /*0014*/ 	.word	0x00000000


	//----- nvinfo : EIATTR_MIN_STACK_SIZE
	.align		4
.L_3:
        /*0018*/ 	.byte	0x04, 0x12
        /*001a*/ 	.short	(.L_5 - .L_4)
	.align		4
.L_4:
        /*001c*/ 	.word	index@(_Z18forCompressKernel2PiS_ii)
        /*0020*/ 	.word	0x00000000
.L_5:


//--------------------- .nv.compat                --------------------------
	.section	.nv.compat,"",@"SHT_CUDA_COMPAT_INFO"
	.align	4
        /*0000*/ 	.byte	0x02, 0x09, 0x00, 0x00, 0x02, 0x02, 0x01, 0x00, 0x02, 0x05, 0x05, 0x00, 0x03, 0x07, 0x01, 0x01
        /*0010*/ 	.byte	0x02, 0x03, 0x00, 0x00, 0x02, 0x06, 0x01, 0x00, 0x04, 0x0b, 0x08, 0x00, 0x09, 0x00, 0x00, 0x00
        /*0020*/ 	.byte	0x00, 0x00, 0x00, 0x00


//--------------------- .nv.info._Z18forCompressKernel2PiS_ii --------------------------
	.section	.nv.info._Z18forCompressKernel2PiS_ii,"",@"SHT_CUDA_INFO"
	.sectionflags	@""
	.align	4


	//----- nvinfo : EIATTR_CUDA_API_VERSION
	.align		4
        /*0000*/ 	.byte	0x04, 0x37
        /*0002*/ 	.short	(.L_7 - .L_6)
.L_6:
        /*0004*/ 	.word	0x00000082


	//----- nvinfo : EIATTR_KPARAM_INFO
	.align		4
.L_7:
        /*0008*/ 	.byte	0x04, 0x17
        /*000a*/ 	.short	(.L_9 - .L_8)
.L_8:
        /*000c*/ 	.word	0x00000000
        /*0010*/ 	.short	0x0003
        /*0012*/ 	.short	0x0014
        /*0014*/ 	.byte	0x00, 0xf0, 0x11, 0x00


	//----- nvinfo : EIATTR_KPARAM_INFO
	.align		4
.L_9:
        /*0018*/ 	.byte	0x04, 0x17
        /*001a*/ 	.short	(.L_11 - .L_10)
.L_10:
        /*001c*/ 	.word	0x00000000
        /*0020*/ 	.short	0x0002
        /*0022*/ 	.short	0x0010
        /*0024*/ 	.byte	0x00, 0xf0, 0x11, 0x00


	//----- nvinfo : EIATTR_KPARAM_INFO
	.align		4
.L_11:
        /*0028*/ 	.byte	0x04, 0x17
        /*002a*/ 	.short	(.L_13 - .L_12)
.L_12:
        /*002c*/ 	.word	0x00000000
        /*0030*/ 	.short	0x0001
        /*0032*/ 	.short	0x0008
        /*0034*/ 	.byte	0x00, 0xf5, 0x21, 0x00


	//----- nvinfo : EIATTR_KPARAM_INFO
	.align		4
.L_13:
        /*0038*/ 	.byte	0x04, 0x17
        /*003a*/ 	.short	(.L_15 - .L_14)
.L_14:
        /*003c*/ 	.word	0x00000000
        /*0040*/ 	.short	0x0000
        /*0042*/ 	.short	0x0000
        /*0044*/ 	.byte	0x00, 0xf5, 0x21, 0x00


	//----- nvinfo : EIATTR_SPARSE_MMA_MASK
	.align		4
.L_15:
        /*0048*/ 	.byte	0x03, 0x50
        /*004a*/ 	.short	0x0000


	//----- nvinfo : EIATTR_MAXREG_COUNT
	.align		4
        /*004c*/ 	.byte	0x03, 0x1b
        /*004e*/ 	.short	0x00ff


	//----- nvinfo : EIATTR_NUM_BARRIERS
	.align		4
        /*0050*/ 	.byte	0x02, 0x4c
        /*0052*/ 	.byte	0x01
	.zero		1


	//----- nvinfo : EIATTR_MERCURY_ISA_VERSION
	.align		4
        /*0054*/ 	.byte	0x03, 0x5f
        /*0056*/ 	.short	0x0101


	//----- nvinfo : EIATTR_VRC_CTA_INIT_COUNT
	.align		4
        /*0058*/ 	.byte	0x02, 0x4a
	.zero		1
	.zero		1


	//----- nvinfo : EIATTR_EXIT_INSTR_OFFSETS
	.align		4
        /*005c*/ 	.byte	0x04, 0x1c
        /*005e*/ 	.short	(.L_17 - .L_16)


	//   ....[0]....
.L_16:
        /*0060*/ 	.word	0x00000110


	//   ....[1]....
        /*0064*/ 	.word	0x00000180


	//----- nvinfo : EIATTR_CBANK_PARAM_SIZE
	.align		4
.L_17:
        /*0068*/ 	.byte	0x03, 0x19
        /*006a*/ 	.short	0x0018


	//----- nvinfo : EIATTR_PARAM_CBANK
	.align		4
        /*006c*/ 	.byte	0x04, 0x0a
        /*006e*/ 	.short	(.L_19 - .L_18)
	.align		4
.L_18:
        /*0070*/ 	.word	index@(.nv.constant0._Z18forCompressKernel2PiS_ii)
        /*0074*/ 	.short	0x0380
        /*0076*/ 	.short	0x0018


	//----- nvinfo : EIATTR_SW_WAR
	.align		4
.L_19:
        /*0078*/ 	.byte	0x04, 0x36
        /*007a*/ 	.short	(.L_21 - .L_20)
.L_20:
        /*007c*/ 	.word	0x00000008
.L_21:


//--------------------- .nv.callgraph             --------------------------
	.section	.nv.callgraph,"",@"SHT_CUDA_CALLGRAPH"
	.align	4
	.sectionentsize	8
	.align		4
        /*0000*/ 	.word	0x00000000
	.align		4
        /*0004*/ 	.word	0xffffffff
	.align		4
        /*0008*/ 	.word	0x00000000
	.align		4
        /*000c*/ 	.word	0xfffffffe
	.align		4
        /*0010*/ 	.word	0x00000000
	.align		4
        /*0014*/ 	.word	0xfffffffd
	.align		4
        /*0018*/ 	.word	0x00000000
	.align		4
        /*001c*/ 	.word	0xfffffffc


//--------------------- .text._Z18forCompressKernel2PiS_ii --------------------------
	.section	.text._Z18forCompressKernel2PiS_ii,"ax",@progbits
	.align	128
        .global         _Z18forCompressKernel2PiS_ii
        .type           _Z18forCompressKernel2PiS_ii,@function
        .size           _Z18forCompressKernel2PiS_ii,(.L_x_1 - _Z18forCompressKernel2PiS_ii)
        .other          _Z18forCompressKernel2PiS_ii,@"STO_CUDA_ENTRY STV_DEFAULT"
_Z18forCompressKernel2PiS_ii:
.text._Z18forCompressKernel2PiS_ii:
[----:B------:R-:W-:Y:S01]  /*0000*/  LDC R1, c[0x0][0x37c] ;  /* 0x0000df00ff017b82 */ /* 0x000fe20000000800 */
[----:B------:R-:W0:Y:S07]  /*0010*/  S2R R0, SR_TID.X ;  /* 0x0000000000007919 */ /* 0x000e2e0000002100 */
[----:B------:R-:W0:Y:S01]  /*0020*/  S2UR UR4, SR_CTAID.X ;  /* 0x00000000000479c3 */ /* 0x000e220000002500 */
[----:B------:R-:W1:Y:S01]  /*0030*/  LDCU UR5, c[0x0][0x394] ;  /* 0x00007280ff0577ac */ /* 0x000e620008000800 */
[----:B------:R-:W2:Y:S06]  /*0040*/  LDCU.64 UR6, c[0x0][0x358] ;  /* 0x00006b00ff0677ac */ /* 0x000eac0008000a00 */
[----:B------:R-:W0:Y:S02]  /*0050*/  LDC R5, c[0x0][0x360] ;  /* 0x0000d800ff057b82 */ /* 0x000e240000000800 */
[----:B0-----:R-:W-:-:S05]  /*0060*/  IMAD R5, R5, UR4, R0 ;  /* 0x0000000405057c24 */ /* 0x001fca000f8e0200 */
[----:B-1----:R-:W-:-:S13]  /*0070*/  ISETP.GE.AND P0, PT, R5, UR5, PT ;  /* 0x0000000505007c0c */ /* 0x002fda000bf06270 */
[----:B------:R-:W0:Y:S02]  /*0080*/  @!P0 LDC.64 R2, c[0x0][0x380] ;  /* 0x0000e000ff028b82 */ /* 0x000e240000000a00 */
[----:B0-----:R-:W-:-:S06]  /*0090*/  @!P0 IMAD.WIDE R2, R5, 0x4, R2 ;  /* 0x0000000405028825 */ /* 0x001fcc00078e0202 */
[----:B--2---:R-:W2:Y:S01]  /*00a0*/  @!P0 LDG.E R3, desc[UR6][R2.64] ;  /* 0x0000000602038981 */ /* 0x004ea2000c1e1900 */
[----:B------:R-:W0:Y:S01]  /*00b0*/  S2UR UR5, SR_CgaCtaId ;  /* 0x00000000000579c3 */ /* 0x000e220000008800 */
[----:B------:R-:W-:Y:S02]  /*00c0*/  UMOV UR4, 0x400 ;  /* 0x0000040000047882 */ /* 0x000fe40000000000 */
[----:B0-----:R-:W-:-:S06]  /*00d0*/  ULEA UR4, UR5, UR4, 0x18 ;  /* 0x0000000405047291 */ /* 0x001fcc000f8ec0ff */
[----:B------:R-:W-:-:S05]  /*00e0*/  LEA R0, R0, UR4, 0x2 ;  /* 0x0000000400007c11 */ /* 0x000fca000f8e10ff */
[----:B--2---:R0:W-:Y:S01]  /*00f0*/  @!P0 STS [R0], R3 ;  /* 0x0000000300008388 */ /* 0x0041e20000000800 */
[----:B------:R-:W-:Y:S06]  /*0100*/  BAR.SYNC.DEFER_BLOCKING 0x0 ;  /* 0x0000000000007b1d */ /* 0x000fec0000010000 */
[----:B------:R-:W-:Y:S05]  /*0110*/  @P0 EXIT ;  /* 0x000000000000094d */ /* 0x000fea0003800000 */
[----:B0-----:R-:W0:Y:S01]  /*0120*/  LDS R0, [R0] ;  /* 0x0000000000007984 */ /* 0x001e220000000800 */
[----:B------:R-:W1:Y:S01]  /*0130*/  LDC.64 R2, c[0x0][0x388] ;  /* 0x0000e200ff027b82 */ /* 0x000e620000000a00 */
[----:B------:R-:W0:Y:S01]  /*0140*/  LDCU UR4, c[0x0][0x390] ;  /* 0x00007200ff0477ac */ /* 0x000e220008000800 */
[----:B-1----:R-:W-:Y:S01]  /*0150*/  IMAD.WIDE R2, R5, 0x4, R2 ;  /* 0x0000000405027825 */ /* 0x002fe200078e0202 */
[----:B0-----:R-:W-:-:S05]  /*0160*/  IADD3 R5, PT, PT, R0, -UR4, RZ ;  /* 0x8000000400057c10 */ /* 0x001fca000fffe0ff */
[----:B------:R-:W-:Y:S01]  /*0170*/  STG.E desc[UR6][R2.64], R5 ;  /* 0x0000000502007986 */ /* 0x000fe2000c101906 */
[----:B------:R-:W-:Y:S05]  /*0180*/  EXIT ;  /* 0x000000000000794d */ /* 0x000fea0003800000 */
.L_x_0:
[----:B------:R-:W-:-:S00]  /*0190*/  BRA `(.L_x_0) ;  /* 0xfffffffc00fc7947 */ /* 0x000fc0000383ffff */
[----:B------:R-:W-:-:S00]  /*01a0*/  NOP ;  /* 0x0000000000007918 */ /* 0x000fc00000000000 */
        /* <DEDUP_REMOVED lines=13> */
.L_x_1:


//--------------------- .nv.shared._Z18forCompressKernel2PiS_ii --------------------------
	.section	.nv.shared._Z18forCompressKernel2PiS_ii,"aw",@nobits
	.sectionflags	@""
	.align	16
	.zero		1024


//--------------------- .nv.shared.reserved.0     --------------------------
	.section	.nv.shared.reserved.0,"aw",@nobits
	.weak		__nv_reservedSMEM_offset_0_alias
	.size		__nv_reservedSMEM_offset_0_alias, 0, 64
	.other		__nv_reservedSMEM_offset_0_alias,@"STO_CUDA_RESERVED_SHARED STV_DEFAULT"
__nv_reservedSMEM_offset_0_alias:
	.zero		0
	.zero		64


//--------------------- .nv.constant0._Z18forCompressKernel2PiS_ii --------------------------
	.section	.nv.constant0._Z18forCompressKernel2PiS_ii,"a",@progbits
	.sectionflags	@""
	.align	4
.nv.constant0._Z18forCompressKernel2PiS_ii:
	.zero		920


//--------------------- SYMBOLS --------------------------

	.type		.nv.reservedSmem.offset0,@object
	.size		.nv.reservedSmem.offset0,0x4
	.type		.nv.reservedSmem.cap,@object
	.size		.nv.reservedSmem.cap,0x4
